	.version 1.4
	.target sm_10, map_f64_to_f32
	// compiled with C:/Program Files/LWPU GPU Computing Toolkit/LWCA/v6.0/bin/../open64/lib//be.exe
	// lwopencc 4.1 built on 2014-02-24

	.func (.reg .f32 %fv1, .reg .f32 %fv2, .reg .f32 %fv3) _Z11scale_color6float3f (.reg .f32 %fa1, .reg .f32 %fa2, .reg .f32 %fa3, .reg .f32 %fa4)

	.func (.reg .f32 %fv1, .reg .f32 %fv2, .reg .f32 %fv3) _Z13checker_color6float3f (.reg .f32 %fa1, .reg .f32 %fa2, .reg .f32 %fa3, .reg .f32 %fa4)

	.func (.reg .f32 %fv1, .reg .f32 %fv2, .reg .f32 %fv3) _Z11wavey_color6float3f (.reg .f32 %fa1, .reg .f32 %fa2, .reg .f32 %fa3, .reg .f32 %fa4)

	.func (.reg .f32 %fv1, .reg .f32 %fv2, .reg .f32 %fv3) _Z17return_same_color6float3 (.reg .f32 %fa1, .reg .f32 %fa2, .reg .f32 %fa3)

	//-----------------------------------------------------------
	// Compiling C:/Users/MALESI~1/AppData/Local/Temp/tmpxft_00003d8c_00000000-15_color_mods.cpp3.i (C:/Users/MALESI~1/AppData/Local/Temp/ccBI#.a14864)
	//-----------------------------------------------------------

	//-----------------------------------------------------------
	// Options:
	//-----------------------------------------------------------
	//  Target:ptx, ISA:sm_10, Endian:little, Pointer Size:64
	//  -O3	(Optimization level)
	//  -g0	(Debug level)
	//  -m2	(Report advisories)
	//-----------------------------------------------------------

	.file	1	"C:/Users/MALESI~1/AppData/Local/Temp/tmpxft_00003d8c_00000000-14_color_mods.lwdafe2.gpu"
	.file	2	"c:\home\malesiani\videollvm\include\internal/optix_declarations.h"
	.file	3	"c:\home\malesiani\videollvm\include\internal\optix_defines.h"
	.file	4	"C:/Program Files (x86)/Microsoft Visual Studio 11.0/VC/bin/../../VC/INCLUDE\crtdefs.h"
	.file	5	"C:/Program Files/LWPU GPU Computing Toolkit/LWCA/v6.0/include\crt/device_runtime.h"
	.file	6	"C:/Program Files/LWPU GPU Computing Toolkit/LWCA/v6.0/include\host_defines.h"
	.file	7	"C:/Program Files/LWPU GPU Computing Toolkit/LWCA/v6.0/include\builtin_types.h"
	.file	8	"c:\program files\lwpu gpu computing toolkit\lwca\v6.0\include\device_types.h"
	.file	9	"c:\program files\lwpu gpu computing toolkit\lwca\v6.0\include\host_defines.h"
	.file	10	"c:\program files\lwpu gpu computing toolkit\lwca\v6.0\include\driver_types.h"
	.file	11	"c:\program files\lwpu gpu computing toolkit\lwca\v6.0\include\surface_types.h"
	.file	12	"c:\program files\lwpu gpu computing toolkit\lwca\v6.0\include\texture_types.h"
	.file	13	"c:\program files\lwpu gpu computing toolkit\lwca\v6.0\include\vector_types.h"
	.file	14	"c:\program files\lwpu gpu computing toolkit\lwca\v6.0\include\builtin_types.h"
	.file	15	"C:/Program Files/LWPU GPU Computing Toolkit/LWCA/v6.0/include\device_launch_parameters.h"
	.file	16	"c:\program files\lwpu gpu computing toolkit\lwca\v6.0\include\crt\storage_class.h"
	.file	17	"C:/home/malesiani/videoLLVM/samples/callablePrograms/color_mods.lw"
	.file	18	"c:\home\malesiani\videollvm\include\internal/optix_internal.h"
	.file	19	"c:\home\malesiani\videollvm\include\optix_device.h"
	.file	20	"C:/Program Files/LWPU GPU Computing Toolkit/LWCA/v6.0/include\common_functions.h"
	.file	21	"c:\program files\lwpu gpu computing toolkit\lwca\v6.0\include\math_functions.h"
	.file	22	"c:\program files\lwpu gpu computing toolkit\lwca\v6.0\include\math_constants.h"
	.file	23	"c:\program files\lwpu gpu computing toolkit\lwca\v6.0\include\device_functions.h"
	.file	24	"c:\program files\lwpu gpu computing toolkit\lwca\v6.0\include\sm_11_atomic_functions.h"
	.file	25	"c:\program files\lwpu gpu computing toolkit\lwca\v6.0\include\sm_12_atomic_functions.h"
	.file	26	"c:\program files\lwpu gpu computing toolkit\lwca\v6.0\include\sm_13_double_functions.h"
	.file	27	"c:\program files\lwpu gpu computing toolkit\lwca\v6.0\include\sm_20_atomic_functions.h"
	.file	28	"c:\program files\lwpu gpu computing toolkit\lwca\v6.0\include\sm_32_atomic_functions.h"
	.file	29	"c:\program files\lwpu gpu computing toolkit\lwca\v6.0\include\sm_35_atomic_functions.h"
	.file	30	"c:\program files\lwpu gpu computing toolkit\lwca\v6.0\include\sm_20_intrinsics.h"
	.file	31	"c:\program files\lwpu gpu computing toolkit\lwca\v6.0\include\sm_30_intrinsics.h"
	.file	32	"c:\program files\lwpu gpu computing toolkit\lwca\v6.0\include\sm_32_intrinsics.h"
	.file	33	"c:\program files\lwpu gpu computing toolkit\lwca\v6.0\include\sm_35_intrinsics.h"
	.file	34	"c:\program files\lwpu gpu computing toolkit\lwca\v6.0\include\surface_functions.h"
	.file	35	"c:\program files\lwpu gpu computing toolkit\lwca\v6.0\include\texture_fetch_functions.h"
	.file	36	"c:\program files\lwpu gpu computing toolkit\lwca\v6.0\include\texture_indirect_functions.h"
	.file	37	"c:\program files\lwpu gpu computing toolkit\lwca\v6.0\include\surface_indirect_functions.h"
	.file	38	"c:\program files\lwpu gpu computing toolkit\lwca\v6.0\include\math_functions_dbl_ptx1.h"


	.func (.reg .f32 %fv1, .reg .f32 %fv2, .reg .f32 %fv3) _Z11scale_color6float3f (.reg .f32 %fa1, .reg .f32 %fa2, .reg .f32 %fa3, .reg .f32 %fa4)
	{
	.reg .f32 %f<6>;
	.loc	17	5	0
$LDWbegin__Z11scale_color6float3f:
	mov.f32 	%f1, %fa1;
	mov.f32 	%f2, %fa2;
	mov.f32 	%f3, %fa3;
	mov.f32 	%f4, %fa4;
	.loc	17	7	0
	mul.f32 	%fv1, %f1, %f4;
	mul.f32 	%fv2, %f4, %f2;
	mul.f32 	%fv3, %f4, %f3;
	ret;
$LDWend__Z11scale_color6float3f:
	} // _Z11scale_color6float3f
	.global .align 8 .b8 launch_index[8];
	.global .align 8 .b8 launch_dim[8];
	.global .f32 scale;

	.func (.reg .f32 %fv1, .reg .f32 %fv2, .reg .f32 %fv3) _Z13checker_color6float3f (.reg .f32 %fa1, .reg .f32 %fa2, .reg .f32 %fa3, .reg .f32 %fa4)
	{
	.reg .u32 %r<17>;
	.reg .f32 %f<10>;
	.reg .pred %p<3>;
	.loc	17	21	0
$LDWbegin__Z13checker_color6float3f:
	mov.f32 	%f1, %fa1;
	mov.f32 	%f2, %fa2;
	mov.f32 	%f3, %fa3;
	mov.f32 	%f4, %fa4;
	ld.global.v2.u32 	{%r1,%r2}, [launch_index+0];
	ld.global.v2.u32 	{%r3,%r4}, [launch_dim+0];
	.loc	17	24	0
	mov.u32 	%r5, -858993459;
	mul.hi.u32 	%r6, %r3, %r5;
	shr.u32 	%r7, %r6, 2;
	div.u32 	%r8, %r1, %r7;
	mov.u32 	%r9, -858993459;
	mul.hi.u32 	%r10, %r4, %r9;
	shr.u32 	%r11, %r10, 2;
	div.u32 	%r12, %r2, %r11;
	add.u32 	%r13, %r8, %r12;
	and.b32 	%r14, %r13, 1;
	mov.u32 	%r15, 0;
	setp.ne.u32 	%p1, %r14, %r15;
	@%p1 bra 	$Lt_1_770;
	.loc	17	25	0
	mul.f32 	%f5, %f1, %f4;
	mul.f32 	%f6, %f4, %f2;
	mul.f32 	%f7, %f4, %f3;
	bra.uni 	$LBB4__Z13checker_color6float3f;
$Lt_1_770:
	.loc	17	27	0
	ld.global.f32 	%f8, [scale];
	mul.f32 	%f5, %f1, %f8;
	mul.f32 	%f6, %f2, %f8;
	mul.f32 	%f7, %f3, %f8;
$LBB4__Z13checker_color6float3f:
	mov.f32 	%fv1, %f5;
	mov.f32 	%fv2, %f6;
	mov.f32 	%fv3, %f7;
	ret;
$LDWend__Z13checker_color6float3f:
	} // _Z13checker_color6float3f

	.func (.reg .f32 %fv1, .reg .f32 %fv2, .reg .f32 %fv3) _Z11wavey_color6float3f (.reg .f32 %fa1, .reg .f32 %fa2, .reg .f32 %fa3, .reg .f32 %fa4)
	{
	.reg .u32 %r<18>;
	.reg .f32 %f<17>;
	.reg .pred %p<3>;
	.loc	17	38	0
$LDWbegin__Z11wavey_color6float3f:
	mov.f32 	%f1, %fa1;
	mov.f32 	%f2, %fa2;
	mov.f32 	%f3, %fa3;
	mov.f32 	%f4, %fa4;
	ld.global.v2.u32 	{%r1,%r2}, [launch_index+0];
	ld.global.v2.u32 	{%r3,%r4}, [launch_dim+0];
	.loc	17	41	0
	mov.u32 	%r5, -858993459;
	mul.hi.u32 	%r6, %r4, %r5;
	shr.u32 	%r7, %r6, 2;
	div.u32 	%r8, %r2, %r7;
	cvt.rn.f32.u32 	%f5, %r1;
	cvt.rn.f32.u32 	%f6, %r2;
	mov.f32 	%f7, 0f41200000;     	// 10
	div.approx.f32 	%f8, %f6, %f7;
	sin.approx.f32 	%f9, %f8;
	mov.f32 	%f10, 0f41200000;    	// 10
	mad.f32 	%f11, %f9, %f10, %f5;
	cvt.rzi.s32.f32 	%r9, %f11;
	mov.u32 	%r10, -858993459;
	mul.hi.u32 	%r11, %r3, %r10;
	shr.u32 	%r12, %r11, 2;
	div.u32 	%r13, %r9, %r12;
	add.u32 	%r14, %r8, %r13;
	and.b32 	%r15, %r14, 1;
	mov.u32 	%r16, 0;
	setp.ne.u32 	%p1, %r15, %r16;
	@%p1 bra 	$Lt_2_770;
	.loc	17	42	0
	mul.f32 	%f12, %f1, %f4;
	mul.f32 	%f13, %f4, %f2;
	mul.f32 	%f14, %f4, %f3;
	bra.uni 	$LBB4__Z11wavey_color6float3f;
$Lt_2_770:
	.loc	17	44	0
	ld.global.f32 	%f15, [scale];
	mul.f32 	%f12, %f1, %f15;
	mul.f32 	%f13, %f2, %f15;
	mul.f32 	%f14, %f3, %f15;
$LBB4__Z11wavey_color6float3f:
	mov.f32 	%fv1, %f12;
	mov.f32 	%fv2, %f13;
	mov.f32 	%fv3, %f14;
	ret;
$LDWend__Z11wavey_color6float3f:
	} // _Z11wavey_color6float3f

	.func (.reg .f32 %fv1, .reg .f32 %fv2, .reg .f32 %fv3) _Z17return_same_color6float3 (.reg .f32 %fa1, .reg .f32 %fa2, .reg .f32 %fa3)
	{
	.reg .f32 %f<5>;
	.loc	17	56	0
$LDWbegin__Z17return_same_color6float3:
	mov.f32 	%f1, %fa1;
	mov.f32 	%f2, %fa2;
	mov.f32 	%f3, %fa3;
	.loc	17	58	0
	mov.f32 	%fv1, %f1;
	mov.f32 	%fv2, %f2;
	mov.f32 	%fv3, %f3;
	ret;
$LDWend__Z17return_same_color6float3:
	} // _Z17return_same_color6float3

	.entry _Z16scale_color_stubv
	{
	.reg .f32 %fv1,%fv2,%fv3;
	.reg .f32 %fa1,%fa2,%fa3,%fa4;
	.reg .f32 %f<5>;
	.local .align 8 .b8 __lwda___T228_16[12];
	.loc	17	12	0
$LDWbegin__Z16scale_color_stubv:
	.loc	17	13	0
	mov.f32 	%f1, 0f00000000;     	// 0
	st.local.f32 	[__lwda___T228_16+0], %f1;
	mov.f32 	%f2, 0f00000000;     	// 0
	st.local.f32 	[__lwda___T228_16+4], %f2;
	mov.f32 	%f3, 0f00000000;     	// 0
	st.local.f32 	[__lwda___T228_16+8], %f3;
	ld.local.f32 	%fa1, [__lwda___T228_16+0];
	ld.local.f32 	%fa2, [__lwda___T228_16+4];
	ld.local.f32 	%fa3, [__lwda___T228_16+8];
	mov.f32 	%fa4, 0f00000000;    	// 0
	call.uni (%fv1, %fv2, %fv3), _Z11scale_color6float3f, (%fa1, %fa2, %fa3, %fa4);
	.loc	17	14	0
	exit;
$LDWend__Z16scale_color_stubv:
	} // _Z16scale_color_stubv

	.entry _Z18checker_color_stubv
	{
	.reg .f32 %fv1,%fv2,%fv3;
	.reg .f32 %fa1,%fa2,%fa3,%fa4;
	.reg .f32 %f<5>;
	.local .align 8 .b8 __lwda___T229_16[12];
	.loc	17	32	0
$LDWbegin__Z18checker_color_stubv:
	.loc	17	34	0
	mov.f32 	%f1, 0f00000000;     	// 0
	st.local.f32 	[__lwda___T229_16+0], %f1;
	mov.f32 	%f2, 0f00000000;     	// 0
	st.local.f32 	[__lwda___T229_16+4], %f2;
	mov.f32 	%f3, 0f00000000;     	// 0
	st.local.f32 	[__lwda___T229_16+8], %f3;
	ld.local.f32 	%fa1, [__lwda___T229_16+0];
	ld.local.f32 	%fa2, [__lwda___T229_16+4];
	ld.local.f32 	%fa3, [__lwda___T229_16+8];
	mov.f32 	%fa4, 0f00000000;    	// 0
	call.uni (%fv1, %fv2, %fv3), _Z13checker_color6float3f, (%fa1, %fa2, %fa3, %fa4);
	.loc	17	35	0
	exit;
$LDWend__Z18checker_color_stubv:
	} // _Z18checker_color_stubv

	.entry _Z16wavey_color_stubv
	{
	.reg .f32 %fv1,%fv2,%fv3;
	.reg .f32 %fa1,%fa2,%fa3,%fa4;
	.reg .f32 %f<5>;
	.local .align 8 .b8 __lwda___T230_16[12];
	.loc	17	50	0
$LDWbegin__Z16wavey_color_stubv:
	.loc	17	52	0
	mov.f32 	%f1, 0f00000000;     	// 0
	st.local.f32 	[__lwda___T230_16+0], %f1;
	mov.f32 	%f2, 0f00000000;     	// 0
	st.local.f32 	[__lwda___T230_16+4], %f2;
	mov.f32 	%f3, 0f00000000;     	// 0
	st.local.f32 	[__lwda___T230_16+8], %f3;
	ld.local.f32 	%fa1, [__lwda___T230_16+0];
	ld.local.f32 	%fa2, [__lwda___T230_16+4];
	ld.local.f32 	%fa3, [__lwda___T230_16+8];
	mov.f32 	%fa4, 0f00000000;    	// 0
	call.uni (%fv1, %fv2, %fv3), _Z11wavey_color6float3f, (%fa1, %fa2, %fa3, %fa4);
	.loc	17	53	0
	exit;
$LDWend__Z16wavey_color_stubv:
	} // _Z16wavey_color_stubv

	.entry _Z22return_same_color_stubv
	{
	.reg .f32 %fv1,%fv2,%fv3;
	.reg .f32 %fa1,%fa2,%fa3;
	.reg .f32 %f<5>;
	.local .align 8 .b8 __lwda___T231_16[12];
	.loc	17	63	0
$LDWbegin__Z22return_same_color_stubv:
	.loc	17	65	0
	mov.f32 	%f1, 0f00000000;     	// 0
	st.local.f32 	[__lwda___T231_16+0], %f1;
	mov.f32 	%f2, 0f00000000;     	// 0
	st.local.f32 	[__lwda___T231_16+4], %f2;
	mov.f32 	%f3, 0f00000000;     	// 0
	st.local.f32 	[__lwda___T231_16+8], %f3;
	ld.local.f32 	%fa1, [__lwda___T231_16+0];
	ld.local.f32 	%fa2, [__lwda___T231_16+4];
	ld.local.f32 	%fa3, [__lwda___T231_16+8];
	call.uni (%fv1, %fv2, %fv3), _Z17return_same_color6float3, (%fa1, %fa2, %fa3);
	.loc	17	66	0
	exit;
$LDWend__Z22return_same_color_stubv:
	} // _Z22return_same_color_stubv
	.global .u64 _ZN21rti_internal_register20reg_bitness_detectorE;
	.global .u64 _ZN21rti_internal_register24reg_exception_64_detail0E;
	.global .u64 _ZN21rti_internal_register24reg_exception_64_detail1E;
	.global .u64 _ZN21rti_internal_register24reg_exception_64_detail2E;
	.global .u64 _ZN21rti_internal_register24reg_exception_64_detail3E;
	.global .u64 _ZN21rti_internal_register24reg_exception_64_detail4E;
	.global .u64 _ZN21rti_internal_register24reg_exception_64_detail5E;
	.global .u64 _ZN21rti_internal_register24reg_exception_64_detail6E;
	.global .u64 _ZN21rti_internal_register24reg_exception_64_detail7E;
	.global .u64 _ZN21rti_internal_register24reg_exception_64_detail8E;
	.global .u64 _ZN21rti_internal_register24reg_exception_64_detail9E;
	.global .u32 _ZN21rti_internal_register21reg_exception_detail0E;
	.global .u32 _ZN21rti_internal_register21reg_exception_detail1E;
	.global .u32 _ZN21rti_internal_register21reg_exception_detail2E;
	.global .u32 _ZN21rti_internal_register21reg_exception_detail3E;
	.global .u32 _ZN21rti_internal_register21reg_exception_detail4E;
	.global .u32 _ZN21rti_internal_register21reg_exception_detail5E;
	.global .u32 _ZN21rti_internal_register21reg_exception_detail6E;
	.global .u32 _ZN21rti_internal_register21reg_exception_detail7E;
	.global .u32 _ZN21rti_internal_register21reg_exception_detail8E;
	.global .u32 _ZN21rti_internal_register21reg_exception_detail9E;
	.global .u32 _ZN21rti_internal_register14reg_rayIndex_xE;
	.global .u32 _ZN21rti_internal_register14reg_rayIndex_yE;
	.global .u32 _ZN21rti_internal_register14reg_rayIndex_zE;
	.global .align 8 .b8 _ZTVSt14error_category[72] = {0,0,0,0,0,0,0,0,0,0,0,0,0,0,0,0,0,0,0,0,0,0,0,0,0,0,0,0,0,0,0,0,0,0,0,0,0,0,0,0,0,0,0,0,0,0,0,0,0,0,0,0,0,0,0,0,0,0,0,0,0,0,0,0,0,0,0,0,0,0,0,0};
	.global .align 8 .b8 _ZTVSt23_Generic_error_category[72] = {0,0,0,0,0,0,0,0,0,0,0,0,0,0,0,0,0,0,0,0,0,0,0,0,0,0,0,0,0,0,0,0,0,0,0,0,0,0,0,0,0,0,0,0,0,0,0,0,0,0,0,0,0,0,0,0,0,0,0,0,0,0,0,0,0,0,0,0,0,0,0,0};
	.global .align 8 .b8 _ZTVSt24_Iostream_error_category[72] = {0,0,0,0,0,0,0,0,0,0,0,0,0,0,0,0,0,0,0,0,0,0,0,0,0,0,0,0,0,0,0,0,0,0,0,0,0,0,0,0,0,0,0,0,0,0,0,0,0,0,0,0,0,0,0,0,0,0,0,0,0,0,0,0,0,0,0,0,0,0,0,0};
	.global .align 8 .b8 _ZTVSt22_System_error_category[72] = {0,0,0,0,0,0,0,0,0,0,0,0,0,0,0,0,0,0,0,0,0,0,0,0,0,0,0,0,0,0,0,0,0,0,0,0,0,0,0,0,0,0,0,0,0,0,0,0,0,0,0,0,0,0,0,0,0,0,0,0,0,0,0,0,0,0,0,0,0,0,0,0};
	.global .align 4 .b8 _ZN21rti_internal_typeinfo12launch_indexE[8] = {82,97,121,0,8,0,0,0};
	.global .align 4 .b8 _ZN21rti_internal_typeinfo10launch_dimE[8] = {82,97,121,0,8,0,0,0};
	.global .align 4 .b8 _ZN21rti_internal_typeinfo5scaleE[8] = {82,97,121,0,4,0,0,0};
	.global .align 1 .b8 _ZN21rti_internal_typename12launch_indexE[6] = {0x75,0x69,0x6e,0x74,0x32,0x0};
	.global .align 1 .b8 _ZN21rti_internal_typename10launch_dimE[6] = {0x75,0x69,0x6e,0x74,0x32,0x0};
	.global .align 1 .b8 _ZN21rti_internal_typename5scaleE[6] = {0x66,0x6c,0x6f,0x61,0x74,0x0};
	.global .u32 _ZN21rti_internal_typeenum12launch_indexE = 256;
	.global .u32 _ZN21rti_internal_typeenum10launch_dimE = 256;
	.global .u32 _ZN21rti_internal_typeenum5scaleE = 256;
	.global .align 1 .b8 _ZN21rti_internal_semantic12launch_indexE[14] = {0x72,0x74,0x4c,0x61,0x75,0x6e,0x63,0x68,0x49,0x6e,0x64,0x65,0x78,0x0};
	.global .align 1 .b8 _ZN21rti_internal_semantic10launch_dimE[12] = {0x72,0x74,0x4c,0x61,0x75,0x6e,0x63,0x68,0x44,0x69,0x6d,0x0};
	.global .align 1 .b8 _ZN21rti_internal_semantic5scaleE[1] = {0x0};
	.global .align 1 .b8 _ZN23rti_internal_annotation12launch_indexE[1] = {0x0};
	.global .align 1 .b8 _ZN23rti_internal_annotation10launch_dimE[1] = {0x0};
	.global .align 1 .b8 _ZN23rti_internal_annotation5scaleE[1] = {0x0};



// ===== COMPILED SASS (sm_100) =====

	.target	sm_100

	.elftype	@"ET_EXEC"


//--------------------- .note.nv.tkinfo           --------------------------
	.section	.note.nv.tkinfo,"",@"SHT_NOTE"
	.sectionflags	@"SHF_NOTE_NV_TKINFO"
	.tkinfo
        /*0018*/ 	.word	0x00000002
        /*0030*/ 	.string	""
        /*0030*/ 	.string	"ptxas"
        /*0030*/ 	.string	"Cuda compilation tools, release 13.0, V13.0.88"
        /*0030*/ 	.string	"Build cuda_13.0.r13.0/compiler.36424714_0"
        /*0030*/ 	.string	"-arch sm_100 "



//--------------------- .note.nv.cuinfo           --------------------------
	.section	.note.nv.cuinfo,"",@"SHT_NOTE"
	.sectionflags	@"SHF_NOTE_NV_CUINFO"
        /*0018*/ 	.short	0x0002
        /*001a*/ 	.short	0x000a
        /*001c*/ 	.short	0x0082
	.zero		2


//--------------------- .nv.info                  --------------------------
	.section	.nv.info,"",@"SHT_CUDA_INFO"
	.align	4


	//----- nvinfo : EIATTR_REGCOUNT
	.align		4
        /*0000*/ 	.byte	0x04, 0x2f
        /*0002*/ 	.short	(.L_47 - .L_46)
	.align		4
.L_46:
        /*0004*/ 	.word	index@(_Z16scale_color_stubv)
        /*0008*/ 	.word	0x00000004


	//----- nvinfo : EIATTR_FRAME_SIZE
	.align		4
.L_47:
        /*000c*/ 	.byte	0x04, 0x11
        /*000e*/ 	.short	(.L_49 - .L_48)
	.align		4
.L_48:
        /*0010*/ 	.word	index@($_Z16scale_color_stubv$_Z11scale_color6float3f)
        /*0014*/ 	.word	0x00000000


	//----- nvinfo : EIATTR_FRAME_SIZE
	.align		4
.L_49:
        /*0018*/ 	.byte	0x04, 0x11
        /*001a*/ 	.short	(.L_51 - .L_50)
	.align		4
.L_50:
        /*001c*/ 	.word	index@(_Z16scale_color_stubv)
        /*0020*/ 	.word	0x00000000


	//----- nvinfo : EIATTR_REGCOUNT
	.align		4
.L_51:
        /*0024*/ 	.byte	0x04, 0x2f
        /*0026*/ 	.short	(.L_53 - .L_52)
	.align		4
.L_52:
        /*0028*/ 	.word	index@(_Z18checker_color_stubv)
        /*002c*/ 	.word	0x00000004


	//----- nvinfo : EIATTR_FRAME_SIZE
	.align		4
.L_53:
        /*0030*/ 	.byte	0x04, 0x11
        /*0032*/ 	.short	(.L_55 - .L_54)
	.align		4
.L_54:
        /*0034*/ 	.word	index@($_Z18checker_color_stubv$_Z13checker_color6float3f)
        /*0038*/ 	.word	0x00000000


	//----- nvinfo : EIATTR_FRAME_SIZE
	.align		4
.L_55:
        /*003c*/ 	.byte	0x04, 0x11
        /*003e*/ 	.short	(.L_57 - .L_56)
	.align		4
.L_56:
        /*0040*/ 	.word	index@(_Z18checker_color_stubv)
        /*0044*/ 	.word	0x00000000


	//----- nvinfo : EIATTR_REGCOUNT
	.align		4
.L_57:
        /*0048*/ 	.byte	0x04, 0x2f
        /*004a*/ 	.short	(.L_59 - .L_58)
	.align		4
.L_58:
        /*004c*/ 	.word	index@(_Z16wavey_color_stubv)
        /*0050*/ 	.word	0x00000004


	//----- nvinfo : EIATTR_FRAME_SIZE
	.align		4
.L_59:
        /*0054*/ 	.byte	0x04, 0x11
        /*0056*/ 	.short	(.L_61 - .L_60)
	.align		4
.L_60:
        /*0058*/ 	.word	index@($_Z16wavey_color_stubv$_Z11wavey_color6float3f)
        /*005c*/ 	.word	0x00000000


	//----- nvinfo : EIATTR_FRAME_SIZE
	.align		4
.L_61:
        /*0060*/ 	.byte	0x04, 0x11
        /*0062*/ 	.short	(.L_63 - .L_62)
	.align		4
.L_62:
        /*0064*/ 	.word	index@(_Z16wavey_color_stubv)
        /*0068*/ 	.word	0x00000000


	//----- nvinfo : EIATTR_REGCOUNT
	.align		4
.L_63:
        /*006c*/ 	.byte	0x04, 0x2f
        /*006e*/ 	.short	(.L_65 - .L_64)
	.align		4
.L_64:
        /*0070*/ 	.word	index@(_Z22return_same_color_stubv)
        /*0074*/ 	.word	0x00000004


	//----- nvinfo : EIATTR_FRAME_SIZE
	.align		4
.L_65:
        /*0078*/ 	.byte	0x04, 0x11
        /*007a*/ 	.short	(.L_67 - .L_66)
	.align		4
.L_66:
        /*007c*/ 	.word	index@($_Z22return_same_color_stubv$_Z17return_same_color6float3)
        /*0080*/ 	.word	0x00000000


	//----- nvinfo : EIATTR_FRAME_SIZE
	.align		4
.L_67:
        /*0084*/ 	.byte	0x04, 0x11
        /*0086*/ 	.short	(.L_69 - .L_68)
	.align		4
.L_68:
        /*0088*/ 	.word	index@(_Z22return_same_color_stubv)
        /*008c*/ 	.word	0x00000000


	//----- nvinfo : EIATTR_MIN_STACK_SIZE
	.align		4
.L_69:
        /*0090*/ 	.byte	0x04, 0x12
        /*0092*/ 	.short	(.L_71 - .L_70)
	.align		4
.L_70:
        /*0094*/ 	.word	index@(_Z22return_same_color_stubv)
        /*0098*/ 	.word	0x00000000


	//----- nvinfo : EIATTR_MIN_STACK_SIZE
	.align		4
.L_71:
        /*009c*/ 	.byte	0x04, 0x12
        /*009e*/ 	.short	(.L_73 - .L_72)
	.align		4
.L_72:
        /*00a0*/ 	.word	index@(_Z16wavey_color_stubv)
        /*00a4*/ 	.word	0x00000000


	//----- nvinfo : EIATTR_MIN_STACK_SIZE
	.align		4
.L_73:
        /*00a8*/ 	.byte	0x04, 0x12
        /*00aa*/ 	.short	(.L_75 - .L_74)
	.align		4
.L_74:
        /*00ac*/ 	.word	index@(_Z18checker_color_stubv)
        /*00b0*/ 	.word	0x00000000


	//----- nvinfo : EIATTR_MIN_STACK_SIZE
	.align		4
.L_75:
        /*00b4*/ 	.byte	0x04, 0x12
        /*00b6*/ 	.short	(.L_77 - .L_76)
	.align		4
.L_76:
        /*00b8*/ 	.word	index@(_Z16scale_color_stubv)
        /*00bc*/ 	.word	0x00000000
.L_77:


//--------------------- .nv.compat                --------------------------
	.section	.nv.compat,"",@"SHT_CUDA_COMPAT_INFO"
	.align	4
        /*0000*/ 	.byte	0x02, 0x09, 0x00, 0x00, 0x02, 0x02, 0x01, 0x00, 0x02, 0x05, 0x05, 0x00, 0x03, 0x07, 0x01, 0x01
        /*0010*/ 	.byte	0x02, 0x03, 0x00, 0x00, 0x02, 0x06, 0x01, 0x00, 0x04, 0x0b, 0x08, 0x00, 0x09, 0x00, 0x00, 0x00
        /*0020*/ 	.byte	0x00, 0x00, 0x00, 0x00


//--------------------- .nv.info._Z22return_same_color_stubv --------------------------
	.section	.nv.info._Z22return_same_color_stubv,"",@"SHT_CUDA_INFO"
	.sectionflags	@""
	.align	4


	//----- nvinfo : EIATTR_CUDA_API_VERSION
	.align		4
        /*0000*/ 	.byte	0x04, 0x37
        /*0002*/ 	.short	(.L_79 - .L_78)
.L_78:
        /*0004*/ 	.word	0x00000082


	//----- nvinfo : EIATTR_SPARSE_MMA_MASK
	.align		4
.L_79:
        /*0008*/ 	.byte	0x03, 0x50
        /*000a*/ 	.short	0x0000


	//----- nvinfo : EIATTR_MAXREG_COUNT
	.align		4
        /*000c*/ 	.byte	0x03, 0x1b
        /*000e*/ 	.short	0x00ff


	//----- nvinfo : EIATTR_MERCURY_ISA_VERSION
	.align		4
        /*0010*/ 	.byte	0x03, 0x5f
        /*0012*/ 	.short	0x0101


	//----- nvinfo : EIATTR_VRC_CTA_INIT_COUNT
	.align		4
        /*0014*/ 	.byte	0x02, 0x4a
	.zero		1
	.zero		1


	//----- nvinfo : EIATTR_EXIT_INSTR_OFFSETS
	.align		4
        /*0018*/ 	.byte	0x04, 0x1c
        /*001a*/ 	.short	(.L_81 - .L_80)


	//   ....[0]....
.L_80:
        /*001c*/ 	.word	0x00000040


	//----- nvinfo : EIATTR_CRS_STACK_SIZE
	.align		4
.L_81:
        /*0020*/ 	.byte	0x04, 0x1e
        /*0022*/ 	.short	(.L_83 - .L_82)
.L_82:
        /*0024*/ 	.word	0x00000000


	//----- nvinfo : EIATTR_SW_WAR
	.align		4
.L_83:
        /*0028*/ 	.byte	0x04, 0x36
        /*002a*/ 	.short	(.L_85 - .L_84)
.L_84:
        /*002c*/ 	.word	0x00000008
.L_85:


//--------------------- .nv.info._Z16wavey_color_stubv --------------------------
	.section	.nv.info._Z16wavey_color_stubv,"",@"SHT_CUDA_INFO"
	.sectionflags	@""
	.align	4


	//----- nvinfo : EIATTR_CUDA_API_VERSION
	.align		4
        /*0000*/ 	.byte	0x04, 0x37
        /*0002*/ 	.short	(.L_87 - .L_86)
.L_86:
        /*0004*/ 	.word	0x00000082


	//----- nvinfo : EIATTR_SPARSE_MMA_MASK
	.align		4
.L_87:
        /*0008*/ 	.byte	0x03, 0x50
        /*000a*/ 	.short	0x0000


	//----- nvinfo : EIATTR_MAXREG_COUNT
	.align		4
        /*000c*/ 	.byte	0x03, 0x1b
        /*000e*/ 	.short	0x00ff


	//----- nvinfo : EIATTR_MERCURY_ISA_VERSION
	.align		4
        /*0010*/ 	.byte	0x03, 0x5f
        /*0012*/ 	.short	0x0101


	//----- nvinfo : EIATTR_VRC_CTA_INIT_COUNT
	.align		4
        /*0014*/ 	.byte	0x02, 0x4a
	.zero		1
	.zero		1


	//----- nvinfo : EIATTR_EXIT_INSTR_OFFSETS
	.align		4
        /*0018*/ 	.byte	0x04, 0x1c
        /*001a*/ 	.short	(.L_89 - .L_88)


	//   ....[0]....
.L_88:
        /*001c*/ 	.word	0x00000040


	//----- nvinfo : EIATTR_CRS_STACK_SIZE
	.align		4
.L_89:
        /*0020*/ 	.byte	0x04, 0x1e
        /*0022*/ 	.short	(.L_91 - .L_90)
.L_90:
        /*0024*/ 	.word	0x00000000


	//----- nvinfo : EIATTR_SW_WAR
	.align		4
.L_91:
        /*0028*/ 	.byte	0x04, 0x36
        /*002a*/ 	.short	(.L_93 - .L_92)
.L_92:
        /*002c*/ 	.word	0x00000008
.L_93:


//--------------------- .nv.info._Z18checker_color_stubv --------------------------
	.section	.nv.info._Z18checker_color_stubv,"",@"SHT_CUDA_INFO"
	.sectionflags	@""
	.align	4


	//----- nvinfo : EIATTR_CUDA_API_VERSION
	.align		4
        /*0000*/ 	.byte	0x04, 0x37
        /*0002*/ 	.short	(.L_95 - .L_94)
.L_94:
        /*0004*/ 	.word	0x00000082


	//----- nvinfo : EIATTR_SPARSE_MMA_MASK
	.align		4
.L_95:
        /*0008*/ 	.byte	0x03, 0x50
        /*000a*/ 	.short	0x0000


	//----- nvinfo : EIATTR_MAXREG_COUNT
	.align		4
        /*000c*/ 	.byte	0x03, 0x1b
        /*000e*/ 	.short	0x00ff


	//----- nvinfo : EIATTR_MERCURY_ISA_VERSION
	.align		4
        /*0010*/ 	.byte	0x03, 0x5f
        /*0012*/ 	.short	0x0101


	//----- nvinfo : EIATTR_VRC_CTA_INIT_COUNT
	.align		4
        /*0014*/ 	.byte	0x02, 0x4a
	.zero		1
	.zero		1


	//----- nvinfo : EIATTR_EXIT_INSTR_OFFSETS
	.align		4
        /*0018*/ 	.byte	0x04, 0x1c
        /*001a*/ 	.short	(.L_97 - .L_96)


	//   ....[0]....
.L_96:
        /*001c*/ 	.word	0x00000040


	//----- nvinfo : EIATTR_CRS_STACK_SIZE
	.align		4
.L_97:
        /*0020*/ 	.byte	0x04, 0x1e
        /*0022*/ 	.short	(.L_99 - .L_98)
.L_98:
        /*0024*/ 	.word	0x00000000


	//----- nvinfo : EIATTR_SW_WAR
	.align		4
.L_99:
        /*0028*/ 	.byte	0x04, 0x36
        /*002a*/ 	.short	(.L_101 - .L_100)
.L_100:
        /*002c*/ 	.word	0x00000008
.L_101:


//--------------------- .nv.info._Z16scale_color_stubv --------------------------
	.section	.nv.info._Z16scale_color_stubv,"",@"SHT_CUDA_INFO"
	.sectionflags	@""
	.align	4


	//----- nvinfo : EIATTR_CUDA_API_VERSION
	.align		4
        /*0000*/ 	.byte	0x04, 0x37
        /*0002*/ 	.short	(.L_103 - .L_102)
.L_102:
        /*0004*/ 	.word	0x00000082


	//----- nvinfo : EIATTR_SPARSE_MMA_MASK
	.align		4
.L_103:
        /*0008*/ 	.byte	0x03, 0x50
        /*000a*/ 	.short	0x0000


	//----- nvinfo : EIATTR_MAXREG_COUNT
	.align		4
        /*000c*/ 	.byte	0x03, 0x1b
        /*000e*/ 	.short	0x00ff


	//----- nvinfo : EIATTR_MERCURY_ISA_VERSION
	.align		4
        /*0010*/ 	.byte	0x03, 0x5f
        /*0012*/ 	.short	0x0101


	//----- nvinfo : EIATTR_VRC_CTA_INIT_COUNT
	.align		4
        /*0014*/ 	.byte	0x02, 0x4a
	.zero		1
	.zero		1


	//----- nvinfo : EIATTR_EXIT_INSTR_OFFSETS
	.align		4
        /*0018*/ 	.byte	0x04, 0x1c
        /*001a*/ 	.short	(.L_105 - .L_104)


	//   ....[0]....
.L_104:
        /*001c*/ 	.word	0x00000040


	//----- nvinfo : EIATTR_CRS_STACK_SIZE
	.align		4
.L_105:
        /*0020*/ 	.byte	0x04, 0x1e
        /*0022*/ 	.short	(.L_107 - .L_106)
.L_106:
        /*0024*/ 	.word	0x00000000


	//----- nvinfo : EIATTR_SW_WAR
	.align		4
.L_107:
        /*0028*/ 	.byte	0x04, 0x36
        /*002a*/ 	.short	(.L_109 - .L_108)
.L_108:
        /*002c*/ 	.word	0x00000008
.L_109:


//--------------------- .nv.callgraph             --------------------------
	.section	.nv.callgraph,"",@"SHT_CUDA_CALLGRAPH"
	.align	4
	.sectionentsize	8
	.align		4
        /*0000*/ 	.word	0x00000000
	.align		4
        /*0004*/ 	.word	0xffffffff
	.align		4
        /*0008*/ 	.word	0x00000000
	.align		4
        /*000c*/ 	.word	0xfffffffe
	.align		4
        /*0010*/ 	.word	0x00000000
	.align		4
        /*0014*/ 	.word	0xfffffffd
	.align		4
        /*0018*/ 	.word	0x00000000
	.align		4
        /*001c*/ 	.word	0xfffffffc


//--------------------- .nv.constant4             --------------------------
	.section	.nv.constant4,"a",@progbits
	.align	8
	.align		8
.nv.constant4:
        /*0000*/ 	.dword	launch_index
	.align		8
        /*0008*/ 	.dword	launch_dim
	.align		8
        /*0010*/ 	.dword	scale
	.align		8
        /*0018*/ 	.dword	_ZN21rti_internal_register20reg_bitness_detectorE
	.align		8
        /*0020*/ 	.dword	_ZN21rti_internal_register24reg_exception_64_detail0E
	.align		8
        /*0028*/ 	.dword	_ZN21rti_internal_register24reg_exception_64_detail1E
	.align		8
        /*0030*/ 	.dword	_ZN21rti_internal_register24reg_exception_64_detail2E
	.align		8
        /*0038*/ 	.dword	_ZN21rti_internal_register24reg_exception_64_detail3E
	.align		8
        /*0040*/ 	.dword	_ZN21rti_internal_register24reg_exception_64_detail4E
	.align		8
        /*0048*/ 	.dword	_ZN21rti_internal_register24reg_exception_64_detail5E
	.align		8
        /*0050*/ 	.dword	_ZN21rti_internal_register24reg_exception_64_detail6E
	.align		8
        /*0058*/ 	.dword	_ZN21rti_internal_register24reg_exception_64_detail7E
	.align		8
        /*0060*/ 	.dword	_ZN21rti_internal_register24reg_exception_64_detail8E
	.align		8
        /*0068*/ 	.dword	_ZN21rti_internal_register24reg_exception_64_detail9E
	.align		8
        /*0070*/ 	.dword	_ZN21rti_internal_register21reg_exception_detail0E
	.align		8
        /*0078*/ 	.dword	_ZN21rti_internal_register21reg_exception_detail1E
	.align		8
        /*0080*/ 	.dword	_ZN21rti_internal_register21reg_exception_detail2E
	.align		8
        /*0088*/ 	.dword	_ZN21rti_internal_register21reg_exception_detail3E
	.align		8
        /*0090*/ 	.dword	_ZN21rti_internal_register21reg_exception_detail4E
	.align		8
        /*0098*/ 	.dword	_ZN21rti_internal_register21reg_exception_detail5E
	.align		8
        /*00a0*/ 	.dword	_ZN21rti_internal_register21reg_exception_detail6E
	.align		8
        /*00a8*/ 	.dword	_ZN21rti_internal_register21reg_exception_detail7E
	.align		8
        /*00b0*/ 	.dword	_ZN21rti_internal_register21reg_exception_detail8E
	.align		8
        /*00b8*/ 	.dword	_ZN21rti_internal_register21reg_exception_detail9E
	.align		8
        /*00c0*/ 	.dword	_ZN21rti_internal_register14reg_rayIndex_xE
	.align		8
        /*00c8*/ 	.dword	_ZN21rti_internal_register14reg_rayIndex_yE
	.align		8
        /*00d0*/ 	.dword	_ZN21rti_internal_register14reg_rayIndex_zE
	.align		8
        /*00d8*/ 	.dword	_ZTVSt14error_category
	.align		8
        /*00e0*/ 	.dword	_ZTVSt23_Generic_error_category
	.align		8
        /*00e8*/ 	.dword	_ZTVSt24_Iostream_error_category
	.align		8
        /*00f0*/ 	.dword	_ZTVSt22_System_error_category
	.align		8
        /*00f8*/ 	.dword	_ZN21rti_internal_typeinfo12launch_indexE
	.align		8
        /*0100*/ 	.dword	_ZN21rti_internal_typeinfo10launch_dimE
	.align		8
        /*0108*/ 	.dword	_ZN21rti_internal_typeinfo5scaleE
	.align		8
        /*0110*/ 	.dword	_ZN21rti_internal_typename12launch_indexE
	.align		8
        /*0118*/ 	.dword	_ZN21rti_internal_typename10launch_dimE
	.align		8
        /*0120*/ 	.dword	_ZN21rti_internal_typename5scaleE
	.align		8
        /*0128*/ 	.dword	_ZN21rti_internal_typeenum12launch_indexE
	.align		8
        /*0130*/ 	.dword	_ZN21rti_internal_typeenum10launch_dimE
	.align		8
        /*0138*/ 	.dword	_ZN21rti_internal_typeenum5scaleE
	.align		8
        /*0140*/ 	.dword	_ZN21rti_internal_semantic12launch_indexE
	.align		8
        /*0148*/ 	.dword	_ZN21rti_internal_semantic10launch_dimE
	.align		8
        /*0150*/ 	.dword	_ZN21rti_internal_semantic5scaleE
	.align		8
        /*0158*/ 	.dword	_ZN23rti_internal_annotation12launch_indexE
	.align		8
        /*0160*/ 	.dword	_ZN23rti_internal_annotation10launch_dimE
	.align		8
        /*0168*/ 	.dword	_ZN23rti_internal_annotation5scaleE


//--------------------- .text._Z22return_same_color_stubv --------------------------
	.section	.text._Z22return_same_color_stubv,"ax",@progbits
	.align	128
.text._Z22return_same_color_stubv:
        .type           _Z22return_same_color_stubv,@function
        .size           _Z22return_same_color_stubv,(.L_x_4 - _Z22return_same_color_stubv)
        .other          _Z22return_same_color_stubv,@"STO_CUDA_ENTRY STV_DEFAULT"
_Z22return_same_color_stubv:
[----:B------:R-:W-:Y:S01]  /*0000*/  STL.64 [RZ], RZ ;  /* 0x000000ffff007387 */ /* 0x000fe20000100a00 */
[----:B------:R-:W-:-:S03]  /*0010*/  MOV R0, 0x40 ;  /* 0x0000004000007802 */ /* 0x000fc60000000f00 */
[----:B------:R-:W-:Y:S04]  /*0020*/  STL [0x8], RZ ;  /* 0x000008ffff007387 */ /* 0x000fe80000100800 */
[----:B------:R-:W-:Y:S05]  /*0030*/  CALL.REL.NOINC `($_Z22return_same_color_stubv$_Z17return_same_color6float3) ;  /* 0x0000000000047944 */ /* 0x000fea0003c00000 */
[----:B------:R-:W-:Y:S05]  /*0040*/  EXIT ;  /* 0x000000000000794d */ /* 0x000fea0003800000 */
        .type           $_Z22return_same_color_stubv$_Z17return_same_color6float3,@function
        .size           $_Z22return_same_color_stubv$_Z17return_same_color6float3,(.L_x_4 - $_Z22return_same_color_stubv$_Z17return_same_color6float3)
$_Z22return_same_color_stubv$_Z17return_same_color6float3:
[----:B------:R-:W-:-:S04]  /*0050*/  HFMA2 R1, -RZ, RZ, 0, 0 ;  /* 0x00000000ff017431 */ /* 0x000fc800000001ff */
[----:B------:R-:W-:Y:S05]  /*0060*/  RET.REL.NODEC R0 `(_Z22return_same_color_stubv) ;  /* 0xfffffffc00e47950 */ /* 0x000fea0003c3ffff */
.L_x_0:
[----:B------:R-:W-:-:S00]  /*0070*/  BRA `(.L_x_0) ;  /* 0xfffffffc00fc7947 */ /* 0x000fc0000383ffff */
[----:B------:R-:W-:-:S00]  /*0080*/  NOP ;  /* 0x0000000000007918 */ /* 0x000fc00000000000 */
[----:B------:R-:W-:-:S00]  /*0090*/  NOP ;  /* 0x0000000000007918 */ /* 0x000fc00000000000 */
[----:B------:R-:W-:-:S00]  /*00a0*/  NOP ;  /* 0x0000000000007918 */ /* 0x000fc00000000000 */
[----:B------:R-:W-:-:S00]  /*00b0*/  NOP ;  /* 0x0000000000007918 */ /* 0x000fc00000000000 */
[----:B------:R-:W-:-:S00]  /*00c0*/  NOP ;  /* 0x0000000000007918 */ /* 0x000fc00000000000 */
[----:B------:R-:W-:-:S00]  /*00d0*/  NOP ;  /* 0x0000000000007918 */ /* 0x000fc00000000000 */
[----:B------:R-:W-:-:S00]  /*00e0*/  NOP ;  /* 0x0000000000007918 */ /* 0x000fc00000000000 */
[----:B------:R-:W-:-:S00]  /*00f0*/  NOP ;  /* 0x0000000000007918 */ /* 0x000fc00000000000 */
.L_x_4:


//--------------------- .text._Z16wavey_color_stubv --------------------------
	.section	.text._Z16wavey_color_stubv,"ax",@progbits
	.align	128
.text._Z16wavey_color_stubv:
        .type           _Z16wavey_color_stubv,@function
        .size           _Z16wavey_color_stubv,(.L_x_6 - _Z16wavey_color_stubv)
        .other          _Z16wavey_color_stubv,@"STO_CUDA_ENTRY STV_DEFAULT"
_Z16wavey_color_stubv:
[----:B------:R-:W-:Y:S01]  /*0000*/  STL.64 [RZ], RZ ;  /* 0x000000ffff007387 */ /* 0x000fe20000100a00 */
[----:B------:R-:W-:-:S03]  /*0010*/  MOV R0, 0x40 ;  /* 0x0000004000007802 */ /* 0x000fc60000000f00 */
[----:B------:R-:W-:Y:S04]  /*0020*/  STL [0x8], RZ ;  /* 0x000008ffff007387 */ /* 0x000fe80000100800 */
[----:B------:R-:W-:Y:S05]  /*0030*/  CALL.REL.NOINC `($_Z16wavey_color_stubv$_Z11wavey_color6float3f) ;  /* 0x0000000000047944 */ /* 0x000fea0003c00000 */
[----:B------:R-:W-:Y:S05]  /*0040*/  EXIT ;  /* 0x000000000000794d */ /* 0x000fea0003800000 */
        .type           $_Z16wavey_color_stubv$_Z11wavey_color6float3f,@function
        .size           $_Z16wavey_color_stubv$_Z11wavey_color6float3f,(.L_x_6 - $_Z16wavey_color_stubv$_Z11wavey_color6float3f)
$_Z16wavey_color_stubv$_Z11wavey_color6float3f:
[----:B------:R-:W-:-:S04]  /*0050*/  HFMA2 R1, -RZ, RZ, 0, 0 ;  /* 0x00000000ff017431 */ /* 0x000fc800000001ff */
[----:B------:R-:W-:Y:S05]  /*0060*/  RET.REL.NODEC R0 `(_Z16wavey_color_stubv) ;  /* 0xfffffffc00e47950 */ /* 0x000fea0003c3ffff */
.L_x_1:
        /* <DEDUP_REMOVED lines=9> */
.L_x_6:


//--------------------- .text._Z18checker_color_stubv --------------------------
	.section	.text._Z18checker_color_stubv,"ax",@progbits
	.align	128
.text._Z18checker_color_stubv:
        .type           _Z18checker_color_stubv,@function
        .size           _Z18checker_color_stubv,(.L_x_8 - _Z18checker_color_stubv)
        .other          _Z18checker_color_stubv,@"STO_CUDA_ENTRY STV_DEFAULT"
_Z18checker_color_stubv:
[----:B------:R-:W-:Y:S01]  /*0000*/  STL.64 [RZ], RZ ;  /* 0x000000ffff007387 */ /* 0x000fe20000100a00 */
[----:B------:R-:W-:-:S03]  /*0010*/  MOV R0, 0x40 ;  /* 0x0000004000007802 */ /* 0x000fc60000000f00 */
[----:B------:R-:W-:Y:S04]  /*0020*/  STL [0x8], RZ ;  /* 0x000008ffff007387 */ /* 0x000fe80000100800 */
[----:B------:R-:W-:Y:S05]  /*0030*/  CALL.REL.NOINC `($_Z18checker_color_stubv$_Z13checker_color6float3f) ;  /* 0x0000000000047944 */ /* 0x000fea0003c00000 */
[----:B------:R-:W-:Y:S05]  /*0040*/  EXIT ;  /* 0x000000000000794d */ /* 0x000fea0003800000 */
        .type           $_Z18checker_color_stubv$_Z13checker_color6float3f,@function
        .size           $_Z18checker_color_stubv$_Z13checker_color6float3f,(.L_x_8 - $_Z18checker_color_stubv$_Z13checker_color6float3f)
$_Z18checker_color_stubv$_Z13checker_color6float3f:
[----:B------:R-:W-:-:S04]  /*0050*/  HFMA2 R1, -RZ, RZ, 0, 0 ;  /* 0x00000000ff017431 */ /* 0x000fc800000001ff */
[----:B------:R-:W-:Y:S05]  /*0060*/  RET.REL.NODEC R0 `(_Z18checker_color_stubv) ;  /* 0xfffffffc00e47950 */ /* 0x000fea0003c3ffff */
.L_x_2:
        /* <DEDUP_REMOVED lines=9> */
.L_x_8:


//--------------------- .text._Z16scale_color_stubv --------------------------
	.section	.text._Z16scale_color_stubv,"ax",@progbits
	.align	128
.text._Z16scale_color_stubv:
        .type           _Z16scale_color_stubv,@function
        .size           _Z16scale_color_stubv,(.L_x_10 - _Z16scale_color_stubv)
        .other          _Z16scale_color_stubv,@"STO_CUDA_ENTRY STV_DEFAULT"
_Z16scale_color_stubv:
[----:B------:R-:W-:Y:S01]  /*0000*/  STL.64 [RZ], RZ ;  /* 0x000000ffff007387 */ /* 0x000fe20000100a00 */
[----:B------:R-:W-:-:S03]  /*0010*/  MOV R0, 0x40 ;  /* 0x0000004000007802 */ /* 0x000fc60000000f00 */
[----:B------:R-:W-:Y:S04]  /*0020*/  STL [0x8], RZ ;  /* 0x000008ffff007387 */ /* 0x000fe80000100800 */
[----:B------:R-:W-:Y:S05]  /*0030*/  CALL.REL.NOINC `($_Z16scale_color_stubv$_Z11scale_color6float3f) ;  /* 0x0000000000047944 */ /* 0x000fea0003c00000 */
[----:B------:R-:W-:Y:S05]  /*0040*/  EXIT ;  /* 0x000000000000794d */ /* 0x000fea0003800000 */
        .type           $_Z16scale_color_stubv$_Z11scale_color6float3f,@function
        .size           $_Z16scale_color_stubv$_Z11scale_color6float3f,(.L_x_10 - $_Z16scale_color_stubv$_Z11scale_color6float3f)
$_Z16scale_color_stubv$_Z11scale_color6float3f:
[----:B------:R-:W-:-:S04]  /*0050*/  HFMA2 R1, -RZ, RZ, 0, 0 ;  /* 0x00000000ff017431 */ /* 0x000fc800000001ff */
[----:B------:R-:W-:Y:S05]  /*0060*/  RET.REL.NODEC R0 `(_Z16scale_color_stubv) ;  /* 0xfffffffc00e47950 */ /* 0x000fea0003c3ffff */
.L_x_3:
        /* <DEDUP_REMOVED lines=9> */
.L_x_10:


//--------------------- .nv.global.init           --------------------------
	.section	.nv.global.init,"aw",@progbits
	.align	8
.nv.global.init:
	.type		_ZTVSt24_Iostream_error_category,@object
	.size		_ZTVSt24_Iostream_error_category,(_ZTVSt14error_category - _ZTVSt24_Iostream_error_category)
_ZTVSt24_Iostream_error_category:
	.zero		72
	.type		_ZTVSt14error_category,@object
	.size		_ZTVSt14error_category,(_ZTVSt23_Generic_error_category - _ZTVSt14error_category)
_ZTVSt14error_category:
	.zero		72
	.type		_ZTVSt23_Generic_error_category,@object
	.size		_ZTVSt23_Generic_error_category,(_ZTVSt22_System_error_category - _ZTVSt23_Generic_error_category)
_ZTVSt23_Generic_error_category:
	.zero		72
	.type		_ZTVSt22_System_error_category,@object
	.size		_ZTVSt22_System_error_category,(_ZN21rti_internal_typeenum12launch_indexE - _ZTVSt22_System_error_category)
_ZTVSt22_System_error_category:
	.zero		72
	.type		_ZN21rti_internal_typeenum12launch_indexE,@object
	.size		_ZN21rti_internal_typeenum12launch_indexE,(_ZN21rti_internal_typeenum5scaleE - _ZN21rti_internal_typeenum12launch_indexE)
_ZN21rti_internal_typeenum12launch_indexE:
        /*0120*/ 	.byte	0x00, 0x01, 0x00, 0x00
	.type		_ZN21rti_internal_typeenum5scaleE,@object
	.size		_ZN21rti_internal_typeenum5scaleE,(_ZN21rti_internal_typeenum10launch_dimE - _ZN21rti_internal_typeenum5scaleE)
_ZN21rti_internal_typeenum5scaleE:
        /*0124*/ 	.byte	0x00, 0x01, 0x00, 0x00
	.type		_ZN21rti_internal_typeenum10launch_dimE,@object
	.size		_ZN21rti_internal_typeenum10launch_dimE,(_ZN21rti_internal_typeinfo5scaleE - _ZN21rti_internal_typeenum10launch_dimE)
_ZN21rti_internal_typeenum10launch_dimE:
        /*0128*/ 	.byte	0x00, 0x01, 0x00, 0x00
	.type		_ZN21rti_internal_typeinfo5scaleE,@object
	.size		_ZN21rti_internal_typeinfo5scaleE,(_ZN21rti_internal_typeinfo12launch_indexE - _ZN21rti_internal_typeinfo5scaleE)
_ZN21rti_internal_typeinfo5scaleE:
        /*012c*/ 	.byte	0x52, 0x61, 0x79, 0x00, 0x04, 0x00, 0x00, 0x00
	.type		_ZN21rti_internal_typeinfo12launch_indexE,@object
	.size		_ZN21rti_internal_typeinfo12launch_indexE,(_ZN21rti_internal_typeinfo10launch_dimE - _ZN21rti_internal_typeinfo12launch_indexE)
_ZN21rti_internal_typeinfo12launch_indexE:
        /*0134*/ 	.byte	0x52, 0x61, 0x79, 0x00, 0x08, 0x00, 0x00, 0x00
	.type		_ZN21rti_internal_typeinfo10launch_dimE,@object
	.size		_ZN21rti_internal_typeinfo10launch_dimE,(_ZN23rti_internal_annotation5scaleE - _ZN21rti_internal_typeinfo10launch_dimE)
_ZN21rti_internal_typeinfo10launch_dimE:
        /*013c*/ 	.byte	0x52, 0x61, 0x79, 0x00, 0x08, 0x00, 0x00, 0x00
	.type		_ZN23rti_internal_annotation5scaleE,@object
	.size		_ZN23rti_internal_annotation5scaleE,(_ZN23rti_internal_annotation12launch_indexE - _ZN23rti_internal_annotation5scaleE)
_ZN23rti_internal_annotation5scaleE:
	.zero		1
	.type		_ZN23rti_internal_annotation12launch_indexE,@object
	.size		_ZN23rti_internal_annotation12launch_indexE,(_ZN23rti_internal_annotation10launch_dimE - _ZN23rti_internal_annotation12launch_indexE)
_ZN23rti_internal_annotation12launch_indexE:
	.zero		1
	.type		_ZN23rti_internal_annotation10launch_dimE,@object
	.size		_ZN23rti_internal_annotation10launch_dimE,(_ZN21rti_internal_semantic5scaleE - _ZN23rti_internal_annotation10launch_dimE)
_ZN23rti_internal_annotation10launch_dimE:
	.zero		1
	.type		_ZN21rti_internal_semantic5scaleE,@object
	.size		_ZN21rti_internal_semantic5scaleE,(_ZN21rti_internal_typename10launch_dimE - _ZN21rti_internal_semantic5scaleE)
_ZN21rti_internal_semantic5scaleE:
	.zero		1
	.type		_ZN21rti_internal_typename10launch_dimE,@object
	.size		_ZN21rti_internal_typename10launch_dimE,(_ZN21rti_internal_typename5scaleE - _ZN21rti_internal_typename10launch_dimE)
_ZN21rti_internal_typename10launch_dimE:
        /*0148*/ 	.byte	0x75, 0x69, 0x6e, 0x74, 0x32, 0x00
	.type		_ZN21rti_internal_typename5scaleE,@object
	.size		_ZN21rti_internal_typename5scaleE,(_ZN21rti_internal_typename12launch_indexE - _ZN21rti_internal_typename5scaleE)
_ZN21rti_internal_typename5scaleE:
        /*014e*/ 	.byte	0x66, 0x6c, 0x6f, 0x61, 0x74, 0x00
	.type		_ZN21rti_internal_typename12launch_indexE,@object
	.size		_ZN21rti_internal_typename12launch_indexE,(_ZN21rti_internal_semantic10launch_dimE - _ZN21rti_internal_typename12launch_indexE)
_ZN21rti_internal_typename12launch_indexE:
        /*0154*/ 	.byte	0x75, 0x69, 0x6e, 0x74, 0x32, 0x00
	.type		_ZN21rti_internal_semantic10launch_dimE,@object
	.size		_ZN21rti_internal_semantic10launch_dimE,(_ZN21rti_internal_semantic12launch_indexE - _ZN21rti_internal_semantic10launch_dimE)
_ZN21rti_internal_semantic10launch_dimE:
        /*015a*/ 	.byte	0x72, 0x74, 0x4c, 0x61, 0x75, 0x6e, 0x63, 0x68, 0x44, 0x69, 0x6d, 0x00
	.type		_ZN21rti_internal_semantic12launch_indexE,@object
	.size		_ZN21rti_internal_semantic12launch_indexE,(.L_40 - _ZN21rti_internal_semantic12launch_indexE)
_ZN21rti_internal_semantic12launch_indexE:
        /*0166*/ 	.byte	0x72, 0x74, 0x4c, 0x61, 0x75, 0x6e, 0x63, 0x68, 0x49, 0x6e, 0x64, 0x65, 0x78, 0x00
.L_40:


//--------------------- .nv.shared.reserved.0     --------------------------
	.section	.nv.shared.reserved.0,"aw",@nobits
	.weak		__nv_reservedSMEM_offset_0_alias
	.size		__nv_reservedSMEM_offset_0_alias, 0, 64
	.other		__nv_reservedSMEM_offset_0_alias,@"STO_CUDA_RESERVED_SHARED STV_DEFAULT"
__nv_reservedSMEM_offset_0_alias:
	.zero		0
	.zero		64


//--------------------- .nv.global                --------------------------
	.section	.nv.global,"aw",@nobits
	.align	8
.nv.global:
	.type		_ZN21rti_internal_register24reg_exception_64_detail6E,@object
	.size		_ZN21rti_internal_register24reg_exception_64_detail6E,(_ZN21rti_internal_register24reg_exception_64_detail2E - _ZN21rti_internal_register24reg_exception_64_detail6E)
_ZN21rti_internal_register24reg_exception_64_detail6E:
	.zero		8
	.type		_ZN21rti_internal_register24reg_exception_64_detail2E,@object
	.size		_ZN21rti_internal_register24reg_exception_64_detail2E,(_ZN21rti_internal_register24reg_exception_64_detail4E - _ZN21rti_internal_register24reg_exception_64_detail2E)
_ZN21rti_internal_register24reg_exception_64_detail2E:
	.zero		8
	.type		_ZN21rti_internal_register24reg_exception_64_detail4E,@object
	.size		_ZN21rti_internal_register24reg_exception_64_detail4E,(launch_index - _ZN21rti_internal_register24reg_exception_64_detail4E)
_ZN21rti_internal_register24reg_exception_64_detail4E:
	.zero		8
	.type		launch_index,@object
	.size		launch_index,(_ZN21rti_internal_register24reg_exception_64_detail0E - launch_index)
launch_index:
	.zero		8
	.type		_ZN21rti_internal_register24reg_exception_64_detail0E,@object
	.size		_ZN21rti_internal_register24reg_exception_64_detail0E,(_ZN21rti_internal_register24reg_exception_64_detail8E - _ZN21rti_internal_register24reg_exception_64_detail0E)
_ZN21rti_internal_register24reg_exception_64_detail0E:
	.zero		8
	.type		_ZN21rti_internal_register24reg_exception_64_detail8E,@object
	.size		_ZN21rti_internal_register24reg_exception_64_detail8E,(_ZN21rti_internal_register24reg_exception_64_detail5E - _ZN21rti_internal_register24reg_exception_64_detail8E)
_ZN21rti_internal_register24reg_exception_64_detail8E:
	.zero		8
	.type		_ZN21rti_internal_register24reg_exception_64_detail5E,@object
	.size		_ZN21rti_internal_register24reg_exception_64_detail5E,(launch_dim - _ZN21rti_internal_register24reg_exception_64_detail5E)
_ZN21rti_internal_register24reg_exception_64_detail5E:
	.zero		8
	.type		launch_dim,@object
	.size		launch_dim,(_ZN21rti_internal_register24reg_exception_64_detail1E - launch_dim)
launch_dim:
	.zero		8
	.type		_ZN21rti_internal_register24reg_exception_64_detail1E,@object
	.size		_ZN21rti_internal_register24reg_exception_64_detail1E,(_ZN21rti_internal_register24reg_exception_64_detail9E - _ZN21rti_internal_register24reg_exception_64_detail1E)
_ZN21rti_internal_register24reg_exception_64_detail1E:
	.zero		8
	.type		_ZN21rti_internal_register24reg_exception_64_detail9E,@object
	.size		_ZN21rti_internal_register24reg_exception_64_detail9E,(_ZN21rti_internal_register20reg_bitness_detectorE - _ZN21rti_internal_register24reg_exception_64_detail9E)
_ZN21rti_internal_register24reg_exception_64_detail9E:
	.zero		8
	.type		_ZN21rti_internal_register20reg_bitness_detectorE,@object
	.size		_ZN21rti_internal_register20reg_bitness_detectorE,(_ZN21rti_internal_register24reg_exception_64_detail7E - _ZN21rti_internal_register20reg_bitness_detectorE)
_ZN21rti_internal_register20reg_bitness_detectorE:
	.zero		8
	.type		_ZN21rti_internal_register24reg_exception_64_detail7E,@object
	.size		_ZN21rti_internal_register24reg_exception_64_detail7E,(_ZN21rti_internal_register24reg_exception_64_detail3E - _ZN21rti_internal_register24reg_exception_64_detail7E)
_ZN21rti_internal_register24reg_exception_64_detail7E:
	.zero		8
	.type		_ZN21rti_internal_register24reg_exception_64_detail3E,@object
	.size		_ZN21rti_internal_register24reg_exception_64_detail3E,(_ZN21rti_internal_register14reg_rayIndex_zE - _ZN21rti_internal_register24reg_exception_64_detail3E)
_ZN21rti_internal_register24reg_exception_64_detail3E:
	.zero		8
	.type		_ZN21rti_internal_register14reg_rayIndex_zE,@object
	.size		_ZN21rti_internal_register14reg_rayIndex_zE,(scale - _ZN21rti_internal_register14reg_rayIndex_zE)
_ZN21rti_internal_register14reg_rayIndex_zE:
	.zero		4
	.type		scale,@object
	.size		scale,(_ZN21rti_internal_register21reg_exception_detail4E - scale)
scale:
	.zero		4
	.type		_ZN21rti_internal_register21reg_exception_detail4E,@object
	.size		_ZN21rti_internal_register21reg_exception_detail4E,(_ZN21rti_internal_register21reg_exception_detail8E - _ZN21rti_internal_register21reg_exception_detail4E)
_ZN21rti_internal_register21reg_exception_detail4E:
	.zero		4
	.type		_ZN21rti_internal_register21reg_exception_detail8E,@object
	.size		_ZN21rti_internal_register21reg_exception_detail8E,(_ZN21rti_internal_register21reg_exception_detail0E - _ZN21rti_internal_register21reg_exception_detail8E)
_ZN21rti_internal_register21reg_exception_detail8E:
	.zero		4
	.type		_ZN21rti_internal_register21reg_exception_detail0E,@object
	.size		_ZN21rti_internal_register21reg_exception_detail0E,(_ZN21rti_internal_register14reg_rayIndex_xE - _ZN21rti_internal_register21reg_exception_detail0E)
_ZN21rti_internal_register21reg_exception_detail0E:
	.zero		4
	.type		_ZN21rti_internal_register14reg_rayIndex_xE,@object
	.size		_ZN21rti_internal_register14reg_rayIndex_xE,(_ZN21rti_internal_register21reg_exception_detail2E - _ZN21rti_internal_register14reg_rayIndex_xE)
_ZN21rti_internal_register14reg_rayIndex_xE:
	.zero		4
	.type		_ZN21rti_internal_register21reg_exception_detail2E,@object
	.size		_ZN21rti_internal_register21reg_exception_detail2E,(_ZN21rti_internal_register21reg_exception_detail6E - _ZN21rti_internal_register21reg_exception_detail2E)
_ZN21rti_internal_register21reg_exception_detail2E:
	.zero		4
	.type		_ZN21rti_internal_register21reg_exception_detail6E,@object
	.size		_ZN21rti_internal_register21reg_exception_detail6E,(_ZN21rti_internal_register14reg_rayIndex_yE - _ZN21rti_internal_register21reg_exception_detail6E)
_ZN21rti_internal_register21reg_exception_detail6E:
	.zero		4
	.type		_ZN21rti_internal_register14reg_rayIndex_yE,@object
	.size		_ZN21rti_internal_register14reg_rayIndex_yE,(_ZN21rti_internal_register21reg_exception_detail3E - _ZN21rti_internal_register14reg_rayIndex_yE)
_ZN21rti_internal_register14reg_rayIndex_yE:
	.zero		4
	.type		_ZN21rti_internal_register21reg_exception_detail3E,@object
	.size		_ZN21rti_internal_register21reg_exception_detail3E,(_ZN21rti_internal_register21reg_exception_detail7E - _ZN21rti_internal_register21reg_exception_detail3E)
_ZN21rti_internal_register21reg_exception_detail3E:
	.zero		4
	.type		_ZN21rti_internal_register21reg_exception_detail7E,@object
	.size		_ZN21rti_internal_register21reg_exception_detail7E,(_ZN21rti_internal_register21reg_exception_detail5E - _ZN21rti_internal_register21reg_exception_detail7E)
_ZN21rti_internal_register21reg_exception_detail7E:
	.zero		4
	.type		_ZN21rti_internal_register21reg_exception_detail5E,@object
	.size		_ZN21rti_internal_register21reg_exception_detail5E,(_ZN21rti_internal_register21reg_exception_detail9E - _ZN21rti_internal_register21reg_exception_detail5E)
_ZN21rti_internal_register21reg_exception_detail5E:
	.zero		4
	.type		_ZN21rti_internal_register21reg_exception_detail9E,@object
	.size		_ZN21rti_internal_register21reg_exception_detail9E,(_ZN21rti_internal_register21reg_exception_detail1E - _ZN21rti_internal_register21reg_exception_detail9E)
_ZN21rti_internal_register21reg_exception_detail9E:
	.zero		4
	.type		_ZN21rti_internal_register21reg_exception_detail1E,@object
	.size		_ZN21rti_internal_register21reg_exception_detail1E,(.L_15 - _ZN21rti_internal_register21reg_exception_detail1E)
_ZN21rti_internal_register21reg_exception_detail1E:
	.zero		4
.L_15:


//--------------------- .nv.local._Z22return_same_color_stubv --------------------------
	.section	.nv.local._Z22return_same_color_stubv,"aw",@nobits
	.sectionflags	@""
	.align	4
.nv.local._Z22return_same_color_stubv:
	.zero		12


//--------------------- .nv.local._Z16wavey_color_stubv --------------------------
	.section	.nv.local._Z16wavey_color_stubv,"aw",@nobits
	.sectionflags	@""
	.align	4
.nv.local._Z16wavey_color_stubv:
	.zero		12


//--------------------- .nv.local._Z18checker_color_stubv --------------------------
	.section	.nv.local._Z18checker_color_stubv,"aw",@nobits
	.sectionflags	@""
	.align	4
.nv.local._Z18checker_color_stubv:
	.zero		12


//--------------------- .nv.local._Z16scale_color_stubv --------------------------
	.section	.nv.local._Z16scale_color_stubv,"aw",@nobits
	.sectionflags	@""
	.align	4
.nv.local._Z16scale_color_stubv:
	.zero		12


//--------------------- .nv.constant0._Z22return_same_color_stubv --------------------------
	.section	.nv.constant0._Z22return_same_color_stubv,"a",@progbits
	.sectionflags	@""
	.align	4
.nv.constant0._Z22return_same_color_stubv:
	.zero		896


//--------------------- .nv.constant0._Z16wavey_color_stubv --------------------------
	.section	.nv.constant0._Z16wavey_color_stubv,"a",@progbits
	.sectionflags	@""
	.align	4
.nv.constant0._Z16wavey_color_stubv:
	.zero		896


//--------------------- .nv.constant0._Z18checker_color_stubv --------------------------
	.section	.nv.constant0._Z18checker_color_stubv,"a",@progbits
	.sectionflags	@""
	.align	4
.nv.constant0._Z18checker_color_stubv:
	.zero		896


//--------------------- .nv.constant0._Z16scale_color_stubv --------------------------
	.section	.nv.constant0._Z16scale_color_stubv,"a",@progbits
	.sectionflags	@""
	.align	4
.nv.constant0._Z16scale_color_stubv:
	.zero		896


//--------------------- SYMBOLS --------------------------

	.type		.nv.reservedSmem.offset0,@object
	.size		.nv.reservedSmem.offset0,0x4
